	.headerflags	@"EF_CUDA_TEXMODE_UNIFIED EF_CUDA_64BIT_ADDRESS EF_CUDA_SM89 EF_CUDA_VIRTUAL_SM(EF_CUDA_SM89)"
	.elftype	@"ET_EXEC"


//--------------------- .nv.info                  --------------------------
	.section	.nv.info,"",@"SHT_CUDA_INFO"
	.align	4


	//----- nvinfo : EIATTR_REGCOUNT
	.align		4
        /*0000*/ 	.byte	0x04, 0x2f
        /*0002*/ 	.short	(.L_1 - .L_0)
	.align		4
.L_0:
        /*0004*/ 	.word	index@(triton_per_fused_add_expand_mul_neg_pow_select_sum_unsqueeze_42)
        /*0008*/ 	.word	0x00000013


	//----- nvinfo : EIATTR_FRAME_SIZE
	.align		4
.L_1:
        /*000c*/ 	.byte	0x04, 0x11
        /*000e*/ 	.short	(.L_3 - .L_2)
	.align		4
.L_2:
        /*0010*/ 	.word	index@(triton_per_fused_add_expand_mul_neg_pow_select_sum_unsqueeze_42)
        /*0014*/ 	.word	0x00000000


	//----- nvinfo : EIATTR_MIN_STACK_SIZE
	.align		4
.L_3:
        /*0018*/ 	.byte	0x04, 0x12
        /*001a*/ 	.short	(.L_5 - .L_4)
	.align		4
.L_4:
        /*001c*/ 	.word	index@(triton_per_fused_add_expand_mul_neg_pow_select_sum_unsqueeze_42)
        /*0020*/ 	.word	0x00000000
.L_5:


//--------------------- .nv.info.triton_per_fused_add_expand_mul_neg_pow_select_sum_unsqueeze_42 --------------------------
	.section	.nv.info.triton_per_fused_add_expand_mul_neg_pow_select_sum_unsqueeze_42,"",@"SHT_CUDA_INFO"
	.sectionflags	@""
	.align	4


	//----- nvinfo : EIATTR_CUDA_API_VERSION
	.align		4
        /*0000*/ 	.byte	0x04, 0x37
        /*0002*/ 	.short	(.L_7 - .L_6)
.L_6:
        /*0004*/ 	.word	0x00000080


	//----- nvinfo : EIATTR_PARAM_CBANK
	.align		4
.L_7:
        /*0008*/ 	.byte	0x04, 0x0a
        /*000a*/ 	.short	(.L_9 - .L_8)
	.align		4
.L_8:
        /*000c*/ 	.word	index@(.nv.constant0.triton_per_fused_add_expand_mul_neg_pow_select_sum_unsqueeze_42)
        /*0010*/ 	.short	0x0160
        /*0012*/ 	.short	0x0030


	//----- nvinfo : EIATTR_CBANK_PARAM_SIZE
	.align		4
.L_9:
        /*0014*/ 	.byte	0x03, 0x19
        /*0016*/ 	.short	0x0030


	//----- nvinfo : EIATTR_KPARAM_INFO
	.align		4
        /*0018*/ 	.byte	0x04, 0x17
        /*001a*/ 	.short	(.L_11 - .L_10)
.L_10:
        /*001c*/ 	.word	0x00000000
        /*0020*/ 	.short	0x0005
        /*0022*/ 	.short	0x0028
        /*0024*/ 	.byte	0x00, 0xf4, 0x21, 0x00


	//----- nvinfo : EIATTR_KPARAM_INFO
	.align		4
.L_11:
        /*0028*/ 	.byte	0x04, 0x17
        /*002a*/ 	.short	(.L_13 - .L_12)
.L_12:
        /*002c*/ 	.word	0x00000000
        /*0030*/ 	.short	0x0004
        /*0032*/ 	.short	0x0020
        /*0034*/ 	.byte	0x00, 0xf0, 0x11, 0x00


	//----- nvinfo : EIATTR_KPARAM_INFO
	.align		4
.L_13:
        /*0038*/ 	.byte	0x04, 0x17
        /*003a*/ 	.short	(.L_15 - .L_14)
.L_14:
        /*003c*/ 	.word	0x00000000
        /*0040*/ 	.short	0x0003
        /*0042*/ 	.short	0x0018
        /*0044*/ 	.byte	0x00, 0xf4, 0x21, 0x00


	//----- nvinfo : EIATTR_KPARAM_INFO
	.align		4
.L_15:
        /*0048*/ 	.byte	0x04, 0x17
        /*004a*/ 	.short	(.L_17 - .L_16)
.L_16:
        /*004c*/ 	.word	0x00000000
        /*0050*/ 	.short	0x0002
        /*0052*/ 	.short	0x0010
        /*0054*/ 	.byte	0x00, 0xf4, 0x21, 0x00


	//----- nvinfo : EIATTR_KPARAM_INFO
	.align		4
.L_17:
        /*0058*/ 	.byte	0x04, 0x17
        /*005a*/ 	.short	(.L_19 - .L_18)
.L_18:
        /*005c*/ 	.word	0x00000000
        /*0060*/ 	.short	0x0001
        /*0062*/ 	.short	0x0008
        /*0064*/ 	.byte	0x00, 0xf4, 0x21, 0x00


	//----- nvinfo : EIATTR_KPARAM_INFO
	.align		4
.L_19:
        /*0068*/ 	.byte	0x04, 0x17
        /*006a*/ 	.short	(.L_21 - .L_20)
.L_20:
        /*006c*/ 	.word	0x00000000
        /*0070*/ 	.short	0x0000
        /*0072*/ 	.short	0x0000
        /*0074*/ 	.byte	0x00, 0xf4, 0x21, 0x00


	//----- nvinfo : EIATTR_MAXREG_COUNT
	.align		4
.L_21:
        /*0078*/ 	.byte	0x03, 0x1b
        /*007a*/ 	.short	0x00ff


	//----- nvinfo : EIATTR_COOP_GROUP_MASK_REGIDS
	.align		4
        /*007c*/ 	.byte	0x04, 0x29
        /*007e*/ 	.short	(.L_23 - .L_22)


	//   ....[0]....
.L_22:
        /*0080*/ 	.word	0xffffffff


	//   ....[1]....
        /*0084*/ 	.word	0xffffffff


	//   ....[2]....
        /*0088*/ 	.word	0xffffffff


	//   ....[3]....
        /*008c*/ 	.word	0xffffffff


	//   ....[4]....
        /*0090*/ 	.word	0xffffffff


	//   ....[5]....
        /*0094*/ 	.word	0xffffffff


	//----- nvinfo : EIATTR_COOP_GROUP_INSTR_OFFSETS
	.align		4
.L_23:
        /*0098*/ 	.byte	0x04, 0x28
        /*009a*/ 	.short	(.L_25 - .L_24)


	//   ....[0]....
.L_24:
        /*009c*/ 	.word	0x00000110


	//   ....[1]....
        /*00a0*/ 	.word	0x00000130


	//   ....[2]....
        /*00a4*/ 	.word	0x00000150


	//   ....[3]....
        /*00a8*/ 	.word	0x00000170


	//   ....[4]....
        /*00ac*/ 	.word	0x00000190


	//   ....[5]....
        /*00b0*/ 	.word	0x00000230


	//----- nvinfo : EIATTR_EXIT_INSTR_OFFSETS
	.align		4
.L_25:
        /*00b4*/ 	.byte	0x04, 0x1c
        /*00b6*/ 	.short	(.L_27 - .L_26)


	//   ....[0]....
.L_26:
        /*00b8*/ 	.word	0x00000300


	//----- nvinfo : EIATTR_REQNTID
	.align		4
.L_27:
        /*00bc*/ 	.byte	0x04, 0x10
        /*00be*/ 	.short	(.L_29 - .L_28)
.L_28:
        /*00c0*/ 	.word	0x00000040
        /*00c4*/ 	.word	0x00000001
        /*00c8*/ 	.word	0x00000001
.L_29:


//--------------------- .nv.callgraph             --------------------------
	.section	.nv.callgraph,"",@"SHT_CUDA_CALLGRAPH"
	.align	4
	.sectionentsize	8
	.align		4
        /*0000*/ 	.word	0x00000000
	.align		4
        /*0004*/ 	.word	0xffffffff
	.align		4
        /*0008*/ 	.word	0x00000000
	.align		4
        /*000c*/ 	.word	0xfffffffe
	.align		4
        /*0010*/ 	.word	0x00000000
	.align		4
        /*0014*/ 	.word	0xfffffffd
	.align		4
        /*0018*/ 	.word	0x00000000
	.align		4
        /*001c*/ 	.word	0xfffffffc


//--------------------- .nv.rel.action            --------------------------
	.section	.nv.rel.action,"",@"SHT_CUDA_RELOCINFO"
	.align	8
	.sectionentsize	8
        /*0000*/ 	.byte	0x73, 0x00, 0x00, 0x00, 0x00, 0x00, 0x00, 0x00, 0x00, 0x00, 0x00, 0x11, 0x25, 0x00, 0x05, 0x36


//--------------------- .nv.constant0.triton_per_fused_add_expand_mul_neg_pow_select_sum_unsqueeze_42 --------------------------
	.section	.nv.constant0.triton_per_fused_add_expand_mul_neg_pow_select_sum_unsqueeze_42,"a",@progbits
	.sectionflags	@""
	.align	4
.nv.constant0.triton_per_fused_add_expand_mul_neg_pow_select_sum_unsqueeze_42:
	.zero		400


//--------------------- .text.triton_per_fused_add_expand_mul_neg_pow_select_sum_unsqueeze_42 --------------------------
	.section	.text.triton_per_fused_add_expand_mul_neg_pow_select_sum_unsqueeze_42,"ax",@progbits
	.sectionflags	@"SHF_BARRIERS=1"
	.sectioninfo	@"SHI_REGISTERS=19"
	.align	128
        .global         triton_per_fused_add_expand_mul_neg_pow_select_sum_unsqueeze_42
        .type           triton_per_fused_add_expand_mul_neg_pow_select_sum_unsqueeze_42,@function
        .size           triton_per_fused_add_expand_mul_neg_pow_select_sum_unsqueeze_42,(.L_x_1 - triton_per_fused_add_expand_mul_neg_pow_select_sum_unsqueeze_42)
        .other          triton_per_fused_add_expand_mul_neg_pow_select_sum_unsqueeze_42,@"STO_CUDA_ENTRY STV_DEFAULT"
triton_per_fused_add_expand_mul_neg_pow_select_sum_unsqueeze_42:
.text.triton_per_fused_add_expand_mul_neg_pow_select_sum_unsqueeze_42:
[----:B------:R-:W-:Y:S02]  /*0000*/  MOV R1, c[0x0][0x28] ;  /* 0x00000a0000017a02 */ /* 0x000fe40000000f00 */
[----:B------:R-:W0:Y:S01]  /*0010*/  S2R R16, SR_TID.X ;  /* 0x0000000000107919 */ /* 0x000e220000002100 */
[----:B------:R-:W-:Y:S01]  /*0020*/  MOV R3, 0x4 ;  /* 0x0000000400037802 */ /* 0x000fe20000000f00 */
[----:B------:R-:W-:Y:S01]  /*0030*/  ULDC.64 UR4, c[0x0][0x118] ;  /* 0x0000460000047ab9 */ /* 0x000fe20000000a00 */
[----:B0-----:R-:W-:-:S05]  /*0040*/  LOP3.LUT R2, R16, 0x3f, RZ, 0xc0, !PT ;  /* 0x0000003f10027812 */ /* 0x001fca00078ec0ff */
[----:B------:R-:W-:-:S04]  /*0050*/  IMAD.WIDE.U32 R4, R2, R3, c[0x0][0x168] ;  /* 0x00005a0002047625 */ /* 0x000fc800078e0003 */
[CC--:B------:R-:W-:Y:S02]  /*0060*/  IMAD.WIDE.U32 R6, R2.reuse, R3.reuse, c[0x0][0x170] ;  /* 0x00005c0002067625 */ /* 0x0c0fe400078e0003 */
[----:B------:R-:W2:Y:S04]  /*0070*/  LDG.E R4, [R4.64] ;  /* 0x0000000404047981 */ /* 0x000ea8000c1e1900 */
[----:B------:R-:W2:Y:S01]  /*0080*/  LDG.E R7, [R6.64+0x400] ;  /* 0x0004000406077981 */ /* 0x000ea2000c1e1900 */
[----:B------:R-:W-:Y:S01]  /*0090*/  MOV R8, c[0x0][0x178] ;  /* 0x00005e0000087a02 */ /* 0x000fe20000000f00 */
[----:B------:R-:W-:Y:S01]  /*00a0*/  IMAD.WIDE.U32 R2, R2, R3, c[0x0][0x160] ;  /* 0x0000580002027625 */ /* 0x000fe200078e0003 */
[----:B------:R-:W-:-:S04]  /*00b0*/  MOV R9, c[0x0][0x17c] ;  /* 0x00005f0000097a02 */ /* 0x000fc80000000f00 */
[----:B------:R-:W3:Y:S04]  /*00c0*/  LDG.E R11, [R2.64] ;  /* 0x00000004020b7981 */ /* 0x000ee8000c1e1900 */
[----:B------:R0:W4:Y:S01]  /*00d0*/  LDG.E R8, [R8.64] ;  /* 0x0000000408087981 */ /* 0x000122000c1e1900 */
[C---:B------:R-:W-:Y:S02]  /*00e0*/  LOP3.LUT P0, RZ, R16.reuse, 0x1f, RZ, 0xc0, !PT ;  /* 0x0000001f10ff7812 */ /* 0x040fe4000780c0ff */
[----:B------:R-:W-:Y:S01]  /*00f0*/  ISETP.GE.AND P1, PT, R16, 0x2, PT ;  /* 0x000000021000780c */ /* 0x000fe20003f26270 */
[----:B--2---:R-:W-:-:S05]  /*0100*/  FMUL R0, R4, R7 ;  /* 0x0000000704007220 */ /* 0x004fca0000400000 */
[----:B------:R-:W1:Y:S02]  /*0110*/  SHFL.BFLY PT, R13, R0, 0x10, 0x1f ;  /* 0x0e001f00000d7f89 */ /* 0x000e6400000e0000 */
[----:B-1----:R-:W-:-:S05]  /*0120*/  FFMA R13, R4, R7, R13 ;  /* 0x00000007040d7223 */ /* 0x002fca000000000d */
[----:B------:R-:W1:Y:S02]  /*0130*/  SHFL.BFLY PT, R10, R13, 0x8, 0x1f ;  /* 0x0d001f000d0a7f89 */ /* 0x000e6400000e0000 */
[----:B-1----:R-:W-:-:S05]  /*0140*/  FADD R10, R13, R10 ;  /* 0x0000000a0d0a7221 */ /* 0x002fca0000000000 */
[----:B------:R-:W1:Y:S02]  /*0150*/  SHFL.BFLY PT, R5, R10, 0x4, 0x1f ;  /* 0x0c801f000a057f89 */ /* 0x000e6400000e0000 */
[----:B-1----:R-:W-:-:S05]  /*0160*/  FADD R5, R10, R5 ;  /* 0x000000050a057221 */ /* 0x002fca0000000000 */
[----:B------:R-:W1:Y:S02]  /*0170*/  SHFL.BFLY PT, R6, R5, 0x2, 0x1f ;  /* 0x0c401f0005067f89 */ /* 0x000e6400000e0000 */
[----:B-1----:R-:W-:-:S05]  /*0180*/  FADD R6, R5, R6 ;  /* 0x0000000605067221 */ /* 0x002fca0000000000 */
[----:B0-----:R-:W0:Y:S01]  /*0190*/  SHFL.BFLY PT, R9, R6, 0x1, 0x1f ;  /* 0x0c201f0006097f89 */ /* 0x001e2200000e0000 */
[----:B------:R-:W-:-:S04]  /*01a0*/  SHF.R.U32.HI R0, RZ, 0x3, R16 ;  /* 0x00000003ff007819 */ /* 0x000fc80000011610 */
[----:B------:R-:W-:Y:S01]  /*01b0*/  LOP3.LUT R12, R0, 0x4, RZ, 0xc0, !PT ;  /* 0x00000004000c7812 */ /* 0x000fe200078ec0ff */
[----:B0-----:R-:W-:-:S05]  /*01c0*/  FADD R9, R6, R9 ;  /* 0x0000000906097221 */ /* 0x001fca0000000000 */
[----:B------:R-:W-:Y:S04]  /*01d0*/  @!P0 STS [R12], R9 ;  /* 0x000000090c008388 */ /* 0x000fe80000000800 */
[----:B------:R-:W-:Y:S06]  /*01e0*/  BAR.SYNC.DEFER_BLOCKING 0x0 ;  /* 0x0000000000007b1d */ /* 0x000fec0000010000 */
[----:B------:R-:W0:Y:S01]  /*01f0*/  @!P1 LDS R14, [R16.X4] ;  /* 0x00000000100e9984 */ /* 0x000e220000004800 */
[----:B------:R-:W-:-:S04]  /*0200*/  LOP3.LUT R0, R16, 0x1, RZ, 0xc0, !PT ;  /* 0x0000000110007812 */ /* 0x000fc800078ec0ff */
[----:B------:R-:W-:-:S04]  /*0210*/  ISETP.NE.U32.AND P0, PT, R0, 0x1, PT ;  /* 0x000000010000780c */ /* 0x000fc80003f05070 */
[----:B------:R-:W-:Y:S01]  /*0220*/  ISETP.LT.AND P0, PT, R16, 0x2, P0 ;  /* 0x000000021000780c */ /* 0x000fe20000701270 */
[----:B0-----:R-:W0:Y:S02]  /*0230*/  SHFL.BFLY PT, R5, R14, 0x1, 0x1f ;  /* 0x0c201f000e057f89 */ /* 0x001e2400000e0000 */
[----:B0-----:R-:W-:-:S10]  /*0240*/  FADD R5, R14, R5 ;  /* 0x000000050e057221 */ /* 0x001fd40000000000 */
[----:B------:R-:W-:Y:S04]  /*0250*/  @P0 STS [R16.X4], R5 ;  /* 0x0000000510000388 */ /* 0x000fe80000004800 */
[----:B------:R-:W-:Y:S06]  /*0260*/  BAR.SYNC.DEFER_BLOCKING 0x0 ;  /* 0x0000000000007b1d */ /* 0x000fec0000010000 */
[----:B------:R-:W0:Y:S01]  /*0270*/  LDS R0, [RZ] ;  /* 0x00000000ff007984 */ /* 0x000e220000000800 */
[C---:B----4-:R-:W-:Y:S01]  /*0280*/  FADD R6, R8.reuse, R8 ;  /* 0x0000000808067221 */ /* 0x050fe20000000000 */
[----:B------:R-:W-:Y:S01]  /*0290*/  FMUL R9, R8, R8 ;  /* 0x0000000808097220 */ /* 0x000fe20000400000 */
[----:B------:R-:W-:-:S02]  /*02a0*/  FADD R7, R7, R7 ;  /* 0x0000000707077221 */ /* 0x000fc40000000000 */
[----:B---3--:R-:W-:Y:S01]  /*02b0*/  FFMA R6, R4, R6, R11 ;  /* 0x0000000604067223 */ /* 0x008fe2000000000b */
[----:B0-----:R-:W-:-:S04]  /*02c0*/  FFMA R0, R0, -2, RZ ;  /* 0xc000000000007823 */ /* 0x001fc800000000ff */
[----:B------:R-:W-:-:S04]  /*02d0*/  FMUL R9, R0, R9 ;  /* 0x0000000900097220 */ /* 0x000fc80000400000 */
[----:B------:R-:W-:-:S05]  /*02e0*/  FFMA R7, R9, R7, R6 ;  /* 0x0000000709077223 */ /* 0x000fca0000000006 */
[----:B------:R-:W-:Y:S01]  /*02f0*/  STG.E [R2.64], R7 ;  /* 0x0000000702007986 */ /* 0x000fe2000c101904 */
[----:B------:R-:W-:Y:S05]  /*0300*/  EXIT ;  /* 0x000000000000794d */ /* 0x000fea0003800000 */
.L_x_0:
[----:B------:R-:W-:-:S00]  /*0310*/  BRA `(.L_x_0) ;  /* 0xfffffff000007947 */ /* 0x000fc0000383ffff */
[----:B------:R-:W-:-:S00]  /*0320*/  NOP ;  /* 0x0000000000007918 */ /* 0x000fc00000000000 */
        /* <DEDUP_REMOVED lines=13> */
.L_x_1:


//--------------------- .nv.shared.triton_per_fused_add_expand_mul_neg_pow_select_sum_unsqueeze_42 --------------------------
	.section	.nv.shared.triton_per_fused_add_expand_mul_neg_pow_select_sum_unsqueeze_42,"aw",@nobits
	.sectionflags	@""
	.align	16
